//
// Generated by NVIDIA NVVM Compiler
//
// Compiler Build ID: CL-36424714
// Cuda compilation tools, release 13.0, V13.0.88
// Based on NVVM 20.0.0
//

.version 9.0
.target sm_100
.address_size 64

	// .globl	_Z10diffKernelPfS_i
// _ZZ10diffKernelPfS_iE6s_data has been demoted

.visible .entry _Z10diffKernelPfS_i(
	.param .u64 .ptr .align 1 _Z10diffKernelPfS_i_param_0,
	.param .u64 .ptr .align 1 _Z10diffKernelPfS_i_param_1,
	.param .u32 _Z10diffKernelPfS_i_param_2
)
{
	.reg .pred 	%p<4>;
	.reg .b32 	%r<15>;
	.reg .b32 	%f<6>;
	.reg .b64 	%rd<13>;
	// demoted variable
	.shared .align 4 .b8 _ZZ10diffKernelPfS_iE6s_data[16];
	ld.param.u64 	%rd3, [_Z10diffKernelPfS_i_param_0];
	ld.param.u64 	%rd4, [_Z10diffKernelPfS_i_param_1];
	ld.param.u32 	%r4, [_Z10diffKernelPfS_i_param_2];
	cvta.to.global.u64 	%rd1, %rd4;
	cvta.to.global.u64 	%rd2, %rd3;
	mov.u32 	%r1, %tid.x;
	mov.u32 	%r5, %ntid.x;
	mov.u32 	%r6, %ctaid.x;
	mad.lo.s32 	%r2, %r5, %r6, %r1;
	setp.ge.u32 	%p1, %r2, %r4;
	@%p1 bra 	$L__BB0_5;
	mul.wide.u32 	%rd5, %r2, 4;
	add.s64 	%rd6, %rd2, %rd5;
	ld.global.f32 	%f1, [%rd6];
	cvt.rzi.s32.f32 	%r7, %f1;
	shl.b32 	%r8, %r1, 2;
	mov.u32 	%r9, _ZZ10diffKernelPfS_iE6s_data;
	add.s32 	%r3, %r9, %r8;
	st.shared.u32 	[%r3], %r7;
	bar.sync 	0;
	setp.eq.s32 	%p2, %r1, 0;
	@%p2 bra 	$L__BB0_3;
	ld.shared.u32 	%r10, [%r3];
	ld.shared.u32 	%r11, [%r3+-4];
	sub.s32 	%r12, %r10, %r11;
	cvt.rn.f32.s32 	%f2, %r12;
	add.s64 	%rd8, %rd1, %rd5;
	st.global.f32 	[%rd8], %f2;
	bra.uni 	$L__BB0_5;
$L__BB0_3:
	setp.eq.s32 	%p3, %r2, 0;
	@%p3 bra 	$L__BB0_5;
	ld.shared.u32 	%r13, [_ZZ10diffKernelPfS_iE6s_data];
	cvt.rn.f32.s32 	%f3, %r13;
	add.s32 	%r14, %r2, -1;
	mul.wide.u32 	%rd9, %r14, 4;
	add.s64 	%rd10, %rd2, %rd9;
	ld.global.f32 	%f4, [%rd10];
	sub.f32 	%f5, %f3, %f4;
	add.s64 	%rd12, %rd1, %rd5;
	st.global.f32 	[%rd12], %f5;
$L__BB0_5:
	ret;

}


// ===== COMPILED SASS (sm_100) =====

	.target	sm_100

	.elftype	@"ET_EXEC"


//--------------------- .note.nv.tkinfo           --------------------------
	.section	.note.nv.tkinfo,"",@"SHT_NOTE"
	.sectionflags	@"SHF_NOTE_NV_TKINFO"
	.tkinfo
        /*0018*/ 	.word	0x00000002
        /*0030*/ 	.string	""
        /*0030*/ 	.string	"ptxas"
        /*0030*/ 	.string	"Cuda compilation tools, release 13.0, V13.0.88"
        /*0030*/ 	.string	"Build cuda_13.0.r13.0/compiler.36424714_0"
        /*0030*/ 	.string	"-arch sm_100 -m 64 "



//--------------------- .note.nv.cuinfo           --------------------------
	.section	.note.nv.cuinfo,"",@"SHT_NOTE"
	.sectionflags	@"SHF_NOTE_NV_CUINFO"
        /*0018*/ 	.short	0x0002
        /*001a*/ 	.short	0x0064
        /*001c*/ 	.short	0x0082
	.zero		2


//--------------------- .nv.info                  --------------------------
	.section	.nv.info,"",@"SHT_CUDA_INFO"
	.align	4


	//----- nvinfo : EIATTR_REGCOUNT
	.align		4
        /*0000*/ 	.byte	0x04, 0x2f
        /*0002*/ 	.short	(.L_1 - .L_0)
	.align		4
.L_0:
        /*0004*/ 	.word	index@(_Z10diffKernelPfS_i)
        /*0008*/ 	.word	0x0000000e


	//----- nvinfo : EIATTR_FRAME_SIZE
	.align		4
.L_1:
        /*000c*/ 	.byte	0x04, 0x11
        /*000e*/ 	.short	(.L_3 - .L_2)
	.align		4
.L_2:
        /*0010*/ 	.word	index@(_Z10diffKernelPfS_i)
        /*0014*/ 	.word	0x00000000


	//----- nvinfo : EIATTR_MIN_STACK_SIZE
	.align		4
.L_3:
        /*0018*/ 	.byte	0x04, 0x12
        /*001a*/ 	.short	(.L_5 - .L_4)
	.align		4
.L_4:
        /*001c*/ 	.word	index@(_Z10diffKernelPfS_i)
        /*0020*/ 	.word	0x00000000
.L_5:


//--------------------- .nv.compat                --------------------------
	.section	.nv.compat,"",@"SHT_CUDA_COMPAT_INFO"
	.align	4
        /*0000*/ 	.byte	0x02, 0x09, 0x00, 0x00, 0x02, 0x02, 0x01, 0x00, 0x02, 0x05, 0x05, 0x00, 0x03, 0x07, 0x01, 0x01
        /*0010*/ 	.byte	0x02, 0x03, 0x00, 0x00, 0x02, 0x06, 0x01, 0x00, 0x04, 0x0b, 0x08, 0x00, 0x09, 0x00, 0x00, 0x00
        /*0020*/ 	.byte	0x00, 0x00, 0x00, 0x00


//--------------------- .nv.info._Z10diffKernelPfS_i --------------------------
	.section	.nv.info._Z10diffKernelPfS_i,"",@"SHT_CUDA_INFO"
	.sectionflags	@""
	.align	4


	//----- nvinfo : EIATTR_CUDA_API_VERSION
	.align		4
        /*0000*/ 	.byte	0x04, 0x37
        /*0002*/ 	.short	(.L_7 - .L_6)
.L_6:
        /*0004*/ 	.word	0x00000082


	//----- nvinfo : EIATTR_KPARAM_INFO
	.align		4
.L_7:
        /*0008*/ 	.byte	0x04, 0x17
        /*000a*/ 	.short	(.L_9 - .L_8)
.L_8:
        /*000c*/ 	.word	0x00000000
        /*0010*/ 	.short	0x0002
        /*0012*/ 	.short	0x0010
        /*0014*/ 	.byte	0x00, 0xf0, 0x11, 0x00


	//----- nvinfo : EIATTR_KPARAM_INFO
	.align		4
.L_9:
        /*0018*/ 	.byte	0x04, 0x17
        /*001a*/ 	.short	(.L_11 - .L_10)
.L_10:
        /*001c*/ 	.word	0x00000000
        /*0020*/ 	.short	0x0001
        /*0022*/ 	.short	0x0008
        /*0024*/ 	.byte	0x00, 0xf5, 0x21, 0x00


	//----- nvinfo : EIATTR_KPARAM_INFO
	.align		4
.L_11:
        /*0028*/ 	.byte	0x04, 0x17
        /*002a*/ 	.short	(.L_13 - .L_12)
.L_12:
        /*002c*/ 	.word	0x00000000
        /*0030*/ 	.short	0x0000
        /*0032*/ 	.short	0x0000
        /*0034*/ 	.byte	0x00, 0xf5, 0x21, 0x00


	//----- nvinfo : EIATTR_SPARSE_MMA_MASK
	.align		4
.L_13:
        /*0038*/ 	.byte	0x03, 0x50
        /*003a*/ 	.short	0x0000


	//----- nvinfo : EIATTR_MAXREG_COUNT
	.align		4
        /*003c*/ 	.byte	0x03, 0x1b
        /*003e*/ 	.short	0x00ff


	//----- nvinfo : EIATTR_NUM_BARRIERS
	.align		4
        /*0040*/ 	.byte	0x02, 0x4c
        /*0042*/ 	.byte	0x01
	.zero		1


	//----- nvinfo : EIATTR_MERCURY_ISA_VERSION
	.align		4
        /*0044*/ 	.byte	0x03, 0x5f
        /*0046*/ 	.short	0x0101


	//----- nvinfo : EIATTR_VRC_CTA_INIT_COUNT
	.align		4
        /*0048*/ 	.byte	0x02, 0x4a
	.zero		1
	.zero		1


	//----- nvinfo : EIATTR_EXIT_INSTR_OFFSETS
	.align		4
        /*004c*/ 	.byte	0x04, 0x1c
        /*004e*/ 	.short	(.L_15 - .L_14)


	//   ....[0]....
.L_14:
        /*0050*/ 	.word	0x00000070


	//   ....[1]....
        /*0054*/ 	.word	0x000001b0


	//   ....[2]....
        /*0058*/ 	.word	0x000001d0


	//   ....[3]....
        /*005c*/ 	.word	0x00000270


	//----- nvinfo : EIATTR_CBANK_PARAM_SIZE
	.align		4
.L_15:
        /*0060*/ 	.byte	0x03, 0x19
        /*0062*/ 	.short	0x0014


	//----- nvinfo : EIATTR_PARAM_CBANK
	.align		4
        /*0064*/ 	.byte	0x04, 0x0a
        /*0066*/ 	.short	(.L_17 - .L_16)
	.align		4
.L_16:
        /*0068*/ 	.word	index@(.nv.constant0._Z10diffKernelPfS_i)
        /*006c*/ 	.short	0x0380
        /*006e*/ 	.short	0x0014


	//----- nvinfo : EIATTR_SW_WAR
	.align		4
.L_17:
        /*0070*/ 	.byte	0x04, 0x36
        /*0072*/ 	.short	(.L_19 - .L_18)
.L_18:
        /*0074*/ 	.word	0x00000008
.L_19:


//--------------------- .nv.callgraph             --------------------------
	.section	.nv.callgraph,"",@"SHT_CUDA_CALLGRAPH"
	.align	4
	.sectionentsize	8
	.align		4
        /*0000*/ 	.word	0x00000000
	.align		4
        /*0004*/ 	.word	0xffffffff
	.align		4
        /*0008*/ 	.word	0x00000000
	.align		4
        /*000c*/ 	.word	0xfffffffe
	.align		4
        /*0010*/ 	.word	0x00000000
	.align		4
        /*0014*/ 	.word	0xfffffffd
	.align		4
        /*0018*/ 	.word	0x00000000
	.align		4
        /*001c*/ 	.word	0xfffffffc


//--------------------- .text._Z10diffKernelPfS_i --------------------------
	.section	.text._Z10diffKernelPfS_i,"ax",@progbits
	.align	128
        .global         _Z10diffKernelPfS_i
        .type           _Z10diffKernelPfS_i,@function
        .size           _Z10diffKernelPfS_i,(.L_x_1 - _Z10diffKernelPfS_i)
        .other          _Z10diffKernelPfS_i,@"STO_CUDA_ENTRY STV_DEFAULT"
_Z10diffKernelPfS_i:
.text._Z10diffKernelPfS_i:
[----:B------:R-:W-:Y:S01]  /*0000*/  LDC R1, c[0x0][0x37c] ;  /* 0x0000df00ff017b82 */ /* 0x000fe20000000800 */
[----:B------:R-:W0:Y:S01]  /*0010*/  S2R R9, SR_TID.X ;  /* 0x0000000000097919 */ /* 0x000e220000002100 */
[----:B------:R-:W0:Y:S01]  /*0020*/  LDCU UR4, c[0x0][0x360] ;  /* 0x00006c00ff0477ac */ /* 0x000e220008000800 */
[----:B------:R-:W0:Y:S01]  /*0030*/  S2R R0, SR_CTAID.X ;  /* 0x0000000000007919 */ /* 0x000e220000002500 */
[----:B------:R-:W1:Y:S01]  /*0040*/  LDCU UR5, c[0x0][0x390] ;  /* 0x00007200ff0577ac */ /* 0x000e620008000800 */
[----:B0-----:R-:W-:-:S05]  /*0050*/  IMAD R7, R0, UR4, R9 ;  /* 0x0000000400077c24 */ /* 0x001fca000f8e0209 */
[----:B-1----:R-:W-:-:S13]  /*0060*/  ISETP.GE.U32.AND P0, PT, R7, UR5, PT ;  /* 0x0000000507007c0c */ /* 0x002fda000bf06070 */
[----:B------:R-:W-:Y:S05]  /*0070*/  @P0 EXIT ;  /* 0x000000000000094d */ /* 0x000fea0003800000 */
[----:B------:R-:W0:Y:S01]  /*0080*/  LDC.64 R4, c[0x0][0x380] ;  /* 0x0000e000ff047b82 */ /* 0x000e220000000a00 */
[----:B------:R-:W1:Y:S01]  /*0090*/  LDCU.64 UR6, c[0x0][0x358] ;  /* 0x00006b00ff0677ac */ /* 0x000e620008000a00 */
[----:B0-----:R-:W-:-:S05]  /*00a0*/  IMAD.WIDE.U32 R2, R7, 0x4, R4 ;  /* 0x0000000407027825 */ /* 0x001fca00078e0004 */
[----:B-1----:R0:W2:Y:S01]  /*00b0*/  LDG.E R0, desc[UR6][R2.64] ;  /* 0x0000000602007981 */ /* 0x0020a2000c1e1900 */
[----:B------:R-:W1:Y:S01]  /*00c0*/  S2UR UR5, SR_CgaCtaId ;  /* 0x00000000000579c3 */ /* 0x000e620000008800 */
[----:B------:R-:W-:Y:S01]  /*00d0*/  UMOV UR4, 0x400 ;  /* 0x0000040000047882 */ /* 0x000fe20000000000 */
[----:B------:R-:W-:-:S13]  /*00e0*/  ISETP.NE.AND P0, PT, R9, RZ, PT ;  /* 0x000000ff0900720c */ /* 0x000fda0003f05270 */
[----:B0-----:R-:W0:Y:S01]  /*00f0*/  @P0 LDC.64 R2, c[0x0][0x388] ;  /* 0x0000e200ff020b82 */ /* 0x001e220000000a00 */
[----:B-1----:R-:W-:-:S06]  /*0100*/  ULEA UR4, UR5, UR4, 0x18 ;  /* 0x0000000405047291 */ /* 0x002fcc000f8ec0ff */
[----:B------:R-:W-:Y:S01]  /*0110*/  LEA R9, R9, UR4, 0x2 ;  /* 0x0000000409097c11 */ /* 0x000fe2000f8e10ff */
[----:B0-----:R-:W-:Y:S01]  /*0120*/  @P0 IMAD.WIDE.U32 R2, R7, 0x4, R2 ;  /* 0x0000000407020825 */ /* 0x001fe200078e0002 */
[----:B--2---:R-:W0:Y:S03]  /*0130*/  F2I.TRUNC.NTZ R0, R0 ;  /* 0x0000000000007305 */ /* 0x004e26000020f100 */
[----:B0-----:R-:W-:Y:S01]  /*0140*/  STS [R9], R0 ;  /* 0x0000000009007388 */ /* 0x001fe20000000800 */
[----:B------:R-:W-:Y:S06]  /*0150*/  BAR.SYNC.DEFER_BLOCKING 0x0 ;  /* 0x0000000000007b1d */ /* 0x000fec0000010000 */
[----:B------:R-:W-:Y:S04]  /*0160*/  @P0 LDS R6, [R9] ;  /* 0x0000000009060984 */ /* 0x000fe80000000800 */
[----:B------:R-:W0:Y:S02]  /*0170*/  @P0 LDS R11, [R9+-0x4] ;  /* 0xfffffc00090b0984 */ /* 0x000e240000000800 */
[----:B0-----:R-:W-:-:S04]  /*0180*/  @P0 IADD3 R6, PT, PT, R6, -R11, RZ ;  /* 0x8000000b06060210 */ /* 0x001fc80007ffe0ff */
[----:B------:R-:W-:-:S05]  /*0190*/  @P0 I2FP.F32.S32 R11, R6 ;  /* 0x00000006000b0245 */ /* 0x000fca0000201400 */
[----:B------:R0:W-:Y:S01]  /*01a0*/  @P0 STG.E desc[UR6][R2.64], R11 ;  /* 0x0000000b02000986 */ /* 0x0001e2000c101906 */
[----:B------:R-:W-:Y:S05]  /*01b0*/  @P0 EXIT ;  /* 0x000000000000094d */ /* 0x000fea0003800000 */
[----:B------:R-:W-:-:S13]  /*01c0*/  ISETP.NE.AND P0, PT, R7, RZ, PT ;  /* 0x000000ff0700720c */ /* 0x000fda0003f05270 */
[----:B------:R-:W-:Y:S05]  /*01d0*/  @!P0 EXIT ;  /* 0x000000000000894d */ /* 0x000fea0003800000 */
[----:B0-----:R-:W-:Y:S01]  /*01e0*/  IADD3 R3, PT, PT, R7, -0x1, RZ ;  /* 0xffffffff07037810 */ /* 0x001fe20007ffe0ff */
[----:B------:R-:W0:Y:S04]  /*01f0*/  LDS R0, [UR4] ;  /* 0x00000004ff007984 */ /* 0x000e280008000800 */
[----:B------:R-:W-:Y:S02]  /*0200*/  IMAD.WIDE.U32 R2, R3, 0x4, R4 ;  /* 0x0000000403027825 */ /* 0x000fe400078e0004 */
[----:B------:R-:W1:Y:S04]  /*0210*/  LDC.64 R4, c[0x0][0x388] ;  /* 0x0000e200ff047b82 */ /* 0x000e680000000a00 */
[----:B------:R-:W2:Y:S01]  /*0220*/  LDG.E R3, desc[UR6][R2.64] ;  /* 0x0000000602037981 */ /* 0x000ea2000c1e1900 */
[----:B-1----:R-:W-:Y:S01]  /*0230*/  IMAD.WIDE.U32 R4, R7, 0x4, R4 ;  /* 0x0000000407047825 */ /* 0x002fe200078e0004 */
[----:B0-----:R-:W-:-:S05]  /*0240*/  I2FP.F32.S32 R0, R0 ;  /* 0x0000000000007245 */ /* 0x001fca0000201400 */
[----:B--2---:R-:W-:-:S05]  /*0250*/  FADD R7, R0, -R3 ;  /* 0x8000000300077221 */ /* 0x004fca0000000000 */
[----:B------:R-:W-:Y:S01]  /*0260*/  STG.E desc[UR6][R4.64], R7 ;  /* 0x0000000704007986 */ /* 0x000fe2000c101906 */
[----:B------:R-:W-:Y:S05]  /*0270*/  EXIT ;  /* 0x000000000000794d */ /* 0x000fea0003800000 */
.L_x_0:
[----:B------:R-:W-:-:S00]  /*0280*/  BRA `(.L_x_0) ;  /* 0xfffffffc00fc7947 */ /* 0x000fc0000383ffff */
[----:B------:R-:W-:-:S00]  /*0290*/  NOP ;  /* 0x0000000000007918 */ /* 0x000fc00000000000 */
        /* <DEDUP_REMOVED lines=14> */
.L_x_1:


//--------------------- .nv.shared._Z10diffKernelPfS_i --------------------------
	.section	.nv.shared._Z10diffKernelPfS_i,"aw",@nobits
	.sectionflags	@""
	.align	4
.nv.shared._Z10diffKernelPfS_i:
	.zero		1040


//--------------------- .nv.shared.reserved.0     --------------------------
	.section	.nv.shared.reserved.0,"aw",@nobits
	.weak		__nv_reservedSMEM_offset_0_alias
	.size		__nv_reservedSMEM_offset_0_alias, 0, 64
	.other		__nv_reservedSMEM_offset_0_alias,@"STO_CUDA_RESERVED_SHARED STV_DEFAULT"
__nv_reservedSMEM_offset_0_alias:
	.zero		0
	.zero		64


//--------------------- .nv.constant0._Z10diffKernelPfS_i --------------------------
	.section	.nv.constant0._Z10diffKernelPfS_i,"a",@progbits
	.sectionflags	@""
	.align	4
.nv.constant0._Z10diffKernelPfS_i:
	.zero		916


//--------------------- SYMBOLS --------------------------

	.type		.nv.reservedSmem.offset0,@object
	.size		.nv.reservedSmem.offset0,0x4
	.type		.nv.reservedSmem.cap,@object
	.size		.nv.reservedSmem.cap,0x4
